//
// Generated by NVIDIA NVVM Compiler
//
// Compiler Build ID: CL-36424714
// Cuda compilation tools, release 13.0, V13.0.88
// Based on NVVM 20.0.0
//

.version 9.0
.target sm_100
.address_size 64

	// .globl	_Z17convolutionKernelPfS_ii
.const .align 4 .b8 d_K[100] = {205, 204, 204, 61, 205, 204, 76, 62, 154, 153, 153, 62, 205, 204, 76, 62, 205, 204, 204, 61, 205, 204, 76, 62, 154, 153, 153, 62, 205, 204, 204, 62, 154, 153, 153, 62, 205, 204, 76, 62, 154, 153, 153, 62, 205, 204, 204, 62, 0, 0, 0, 63, 205, 204, 204, 62, 154, 153, 153, 62, 205, 204, 76, 62, 154, 153, 153, 62, 205, 204, 204, 62, 154, 153, 153, 62, 205, 204, 76, 62, 205, 204, 204, 61, 205, 204, 76, 62, 154, 153, 153, 62, 205, 204, 76, 62, 205, 204, 204, 61};
// _ZZ17convolutionKernelPfS_iiE6localA has been demoted

.visible .entry _Z17convolutionKernelPfS_ii(
	.param .u64 .ptr .align 1 _Z17convolutionKernelPfS_ii_param_0,
	.param .u64 .ptr .align 1 _Z17convolutionKernelPfS_ii_param_1,
	.param .u32 _Z17convolutionKernelPfS_ii_param_2,
	.param .u32 _Z17convolutionKernelPfS_ii_param_3
)
{
	.reg .pred 	%p<97>;
	.reg .b32 	%r<43>;
	.reg .b32 	%f<128>;
	.reg .b64 	%rd<9>;
	// demoted variable
	.shared .align 4 .b8 _ZZ17convolutionKernelPfS_iiE6localA[4096];
	ld.param.u64 	%rd1, [_Z17convolutionKernelPfS_ii_param_0];
	ld.param.u64 	%rd2, [_Z17convolutionKernelPfS_ii_param_1];
	ld.param.u32 	%r10, [_Z17convolutionKernelPfS_ii_param_2];
	ld.param.u32 	%r11, [_Z17convolutionKernelPfS_ii_param_3];
	mov.u32 	%r1, %tid.x;
	mov.u32 	%r2, %tid.y;
	mov.u32 	%r12, %ctaid.x;
	mul.lo.s32 	%r3, %r12, 28;
	add.s32 	%r4, %r3, %r1;
	mov.u32 	%r13, %ctaid.y;
	mul.lo.s32 	%r5, %r13, 28;
	add.s32 	%r6, %r5, %r2;
	add.s32 	%r14, %r3, 28;
	min.u32 	%r7, %r14, %r11;
	add.s32 	%r15, %r5, 28;
	min.u32 	%r8, %r15, %r10;
	setp.ge.u32 	%p10, %r6, %r8;
	setp.lt.s32 	%p11, %r4, %r3;
	or.pred  	%p12, %p11, %p10;
	setp.ge.s32 	%p13, %r4, %r7;
	or.pred  	%p14, %p12, %p13;
	@%p14 bra 	$L__BB0_2;
	cvta.to.global.u64 	%rd3, %rd1;
	mad.lo.s32 	%r22, %r11, %r6, %r4;
	mul.wide.s32 	%rd4, %r22, 4;
	add.s64 	%rd5, %rd3, %rd4;
	ld.global.f32 	%f51, [%rd5];
	shl.b32 	%r23, %r2, 7;
	mov.u32 	%r24, _ZZ17convolutionKernelPfS_iiE6localA;
	add.s32 	%r25, %r24, %r23;
	shl.b32 	%r26, %r1, 2;
	add.s32 	%r27, %r25, %r26;
	st.shared.f32 	[%r27], %f51;
	bra.uni 	$L__BB0_3;
$L__BB0_2:
	shl.b32 	%r16, %r2, 7;
	mov.u32 	%r17, _ZZ17convolutionKernelPfS_iiE6localA;
	add.s32 	%r18, %r17, %r16;
	shl.b32 	%r19, %r1, 2;
	add.s32 	%r20, %r18, %r19;
	mov.b32 	%r21, 0;
	st.shared.u32 	[%r20], %r21;
$L__BB0_3:
	bar.sync 	0;
	add.s32 	%r28, %r4, -2;
	add.s32 	%r29, %r6, -2;
	setp.ge.s32 	%p15, %r29, %r5;
	setp.lt.s32 	%p16, %r29, %r8;
	and.pred  	%p1, %p15, %p16;
	shl.b32 	%r30, %r6, 7;
	mov.u32 	%r31, _ZZ17convolutionKernelPfS_iiE6localA;
	add.s32 	%r32, %r31, %r30;
	shl.b32 	%r33, %r4, 2;
	add.s32 	%r34, %r32, %r33;
	setp.ge.s32 	%p17, %r28, %r3;
	setp.lt.s32 	%p18, %r28, %r7;
	and.pred  	%p2, %p17, %p18;
	and.pred  	%p19, %p1, %p2;
	add.s32 	%r9, %r34, -256;
	mov.f32 	%f104, 0f00000000;
	not.pred 	%p20, %p19;
	@%p20 bra 	$L__BB0_5;
	ld.const.f32 	%f53, [d_K];
	ld.shared.f32 	%f54, [%r9+-8];
	fma.rn.f32 	%f104, %f53, %f54, 0f00000000;
$L__BB0_5:
	add.s32 	%r35, %r4, -1;
	setp.ge.s32 	%p21, %r35, %r3;
	setp.lt.s32 	%p22, %r35, %r7;
	and.pred  	%p3, %p21, %p22;
	and.pred  	%p23, %p1, %p3;
	not.pred 	%p24, %p23;
	@%p24 bra 	$L__BB0_7;
	ld.const.f32 	%f55, [d_K+4];
	ld.shared.f32 	%f56, [%r9+-4];
	fma.rn.f32 	%f104, %f55, %f56, %f104;
$L__BB0_7:
	setp.lt.s32 	%p25, %r4, %r7;
	setp.ge.s32 	%p26, %r4, %r3;
	and.pred  	%p4, %p26, %p25;
	and.pred  	%p27, %p1, %p4;
	not.pred 	%p28, %p27;
	@%p28 bra 	$L__BB0_9;
	ld.const.f32 	%f57, [d_K+8];
	ld.shared.f32 	%f58, [%r9];
	fma.rn.f32 	%f104, %f57, %f58, %f104;
$L__BB0_9:
	add.s32 	%r36, %r4, 1;
	setp.ge.s32 	%p29, %r36, %r3;
	setp.lt.s32 	%p30, %r36, %r7;
	and.pred  	%p5, %p29, %p30;
	setp.ge.s32 	%p31, %r29, %r5;
	setp.lt.s32 	%p32, %r29, %r8;
	and.pred  	%p33, %p31, %p32;
	and.pred  	%p34, %p33, %p5;
	not.pred 	%p35, %p34;
	@%p35 bra 	$L__BB0_11;
	ld.const.f32 	%f59, [d_K+12];
	ld.shared.f32 	%f60, [%r9+4];
	fma.rn.f32 	%f104, %f59, %f60, %f104;
$L__BB0_11:
	add.s32 	%r38, %r4, 2;
	setp.ge.s32 	%p36, %r38, %r3;
	setp.lt.s32 	%p37, %r38, %r7;
	and.pred  	%p6, %p36, %p37;
	add.s32 	%r39, %r6, -2;
	setp.ge.s32 	%p38, %r39, %r5;
	setp.lt.s32 	%p39, %r39, %r8;
	and.pred  	%p40, %p38, %p39;
	and.pred  	%p41, %p40, %p6;
	not.pred 	%p42, %p41;
	@%p42 bra 	$L__BB0_13;
	ld.const.f32 	%f61, [d_K+16];
	ld.shared.f32 	%f62, [%r9+8];
	fma.rn.f32 	%f104, %f61, %f62, %f104;
$L__BB0_13:
	setp.ne.s32 	%p43, %r2, 0;
	setp.le.u32 	%p44, %r6, %r8;
	and.pred  	%p7, %p43, %p44;
	and.pred  	%p45, %p7, %p2;
	not.pred 	%p46, %p45;
	@%p46 bra 	$L__BB0_15;
	ld.const.f32 	%f63, [d_K+20];
	ld.shared.f32 	%f64, [%r9+120];
	fma.rn.f32 	%f104, %f63, %f64, %f104;
$L__BB0_15:
	and.pred  	%p47, %p7, %p3;
	not.pred 	%p48, %p47;
	@%p48 bra 	$L__BB0_17;
	ld.const.f32 	%f65, [d_K+24];
	ld.shared.f32 	%f66, [%r9+124];
	fma.rn.f32 	%f104, %f65, %f66, %f104;
$L__BB0_17:
	and.pred  	%p49, %p7, %p4;
	not.pred 	%p50, %p49;
	@%p50 bra 	$L__BB0_19;
	ld.const.f32 	%f67, [d_K+28];
	ld.shared.f32 	%f68, [%r9+128];
	fma.rn.f32 	%f104, %f67, %f68, %f104;
$L__BB0_19:
	and.pred  	%p51, %p7, %p5;
	not.pred 	%p52, %p51;
	@%p52 bra 	$L__BB0_21;
	ld.const.f32 	%f69, [d_K+32];
	ld.shared.f32 	%f70, [%r9+132];
	fma.rn.f32 	%f104, %f69, %f70, %f104;
$L__BB0_21:
	and.pred  	%p53, %p7, %p6;
	not.pred 	%p54, %p53;
	@%p54 bra 	$L__BB0_23;
	ld.const.f32 	%f71, [d_K+36];
	ld.shared.f32 	%f72, [%r9+136];
	fma.rn.f32 	%f104, %f71, %f72, %f104;
$L__BB0_23:
	setp.ge.u32 	%p55, %r6, %r8;
	not.pred 	%p56, %p2;
	or.pred  	%p57, %p55, %p56;
	@%p57 bra 	$L__BB0_25;
	ld.const.f32 	%f73, [d_K+40];
	ld.shared.f32 	%f74, [%r9+248];
	fma.rn.f32 	%f104, %f73, %f74, %f104;
$L__BB0_25:
	setp.ge.u32 	%p58, %r6, %r8;
	not.pred 	%p59, %p3;
	or.pred  	%p60, %p58, %p59;
	@%p60 bra 	$L__BB0_27;
	ld.const.f32 	%f75, [d_K+44];
	ld.shared.f32 	%f76, [%r9+252];
	fma.rn.f32 	%f104, %f75, %f76, %f104;
$L__BB0_27:
	setp.ge.u32 	%p61, %r6, %r8;
	not.pred 	%p62, %p4;
	or.pred  	%p63, %p61, %p62;
	@%p63 bra 	$L__BB0_29;
	ld.const.f32 	%f77, [d_K+48];
	ld.shared.f32 	%f78, [%r9+256];
	fma.rn.f32 	%f104, %f77, %f78, %f104;
$L__BB0_29:
	setp.ge.u32 	%p64, %r6, %r8;
	not.pred 	%p65, %p5;
	or.pred  	%p66, %p64, %p65;
	@%p66 bra 	$L__BB0_31;
	ld.const.f32 	%f79, [d_K+52];
	ld.shared.f32 	%f80, [%r9+260];
	fma.rn.f32 	%f104, %f79, %f80, %f104;
$L__BB0_31:
	setp.ge.u32 	%p67, %r6, %r8;
	not.pred 	%p68, %p6;
	or.pred  	%p69, %p67, %p68;
	@%p69 bra 	$L__BB0_33;
	ld.const.f32 	%f81, [d_K+56];
	ld.shared.f32 	%f82, [%r9+264];
	fma.rn.f32 	%f104, %f81, %f82, %f104;
$L__BB0_33:
	add.s32 	%r40, %r6, 1;
	setp.ge.u32 	%p70, %r40, %r5;
	setp.lt.u32 	%p71, %r40, %r8;
	and.pred  	%p8, %p70, %p71;
	and.pred  	%p72, %p8, %p2;
	not.pred 	%p73, %p72;
	@%p73 bra 	$L__BB0_35;
	ld.const.f32 	%f83, [d_K+60];
	ld.shared.f32 	%f84, [%r9+376];
	fma.rn.f32 	%f104, %f83, %f84, %f104;
$L__BB0_35:
	and.pred  	%p74, %p8, %p3;
	not.pred 	%p75, %p74;
	@%p75 bra 	$L__BB0_37;
	ld.const.f32 	%f85, [d_K+64];
	ld.shared.f32 	%f86, [%r9+380];
	fma.rn.f32 	%f104, %f85, %f86, %f104;
$L__BB0_37:
	and.pred  	%p76, %p8, %p4;
	not.pred 	%p77, %p76;
	@%p77 bra 	$L__BB0_39;
	ld.const.f32 	%f87, [d_K+68];
	ld.shared.f32 	%f88, [%r9+384];
	fma.rn.f32 	%f104, %f87, %f88, %f104;
$L__BB0_39:
	and.pred  	%p78, %p8, %p5;
	not.pred 	%p79, %p78;
	@%p79 bra 	$L__BB0_41;
	ld.const.f32 	%f89, [d_K+72];
	ld.shared.f32 	%f90, [%r9+388];
	fma.rn.f32 	%f104, %f89, %f90, %f104;
$L__BB0_41:
	and.pred  	%p80, %p8, %p6;
	not.pred 	%p81, %p80;
	@%p81 bra 	$L__BB0_43;
	ld.const.f32 	%f91, [d_K+76];
	ld.shared.f32 	%f92, [%r9+392];
	fma.rn.f32 	%f104, %f91, %f92, %f104;
$L__BB0_43:
	add.s32 	%r41, %r6, 2;
	setp.ge.u32 	%p82, %r41, %r5;
	setp.lt.u32 	%p83, %r41, %r8;
	and.pred  	%p9, %p82, %p83;
	and.pred  	%p84, %p9, %p2;
	not.pred 	%p85, %p84;
	@%p85 bra 	$L__BB0_45;
	ld.const.f32 	%f93, [d_K+80];
	ld.shared.f32 	%f94, [%r9+504];
	fma.rn.f32 	%f104, %f93, %f94, %f104;
$L__BB0_45:
	and.pred  	%p86, %p9, %p3;
	not.pred 	%p87, %p86;
	@%p87 bra 	$L__BB0_47;
	ld.const.f32 	%f95, [d_K+84];
	ld.shared.f32 	%f96, [%r9+508];
	fma.rn.f32 	%f104, %f95, %f96, %f104;
$L__BB0_47:
	and.pred  	%p88, %p9, %p4;
	not.pred 	%p89, %p88;
	@%p89 bra 	$L__BB0_49;
	ld.const.f32 	%f97, [d_K+88];
	ld.shared.f32 	%f98, [%r9+512];
	fma.rn.f32 	%f104, %f97, %f98, %f104;
$L__BB0_49:
	and.pred  	%p90, %p9, %p5;
	not.pred 	%p91, %p90;
	@%p91 bra 	$L__BB0_51;
	ld.const.f32 	%f99, [d_K+92];
	ld.shared.f32 	%f100, [%r9+516];
	fma.rn.f32 	%f104, %f99, %f100, %f104;
$L__BB0_51:
	and.pred  	%p92, %p9, %p6;
	not.pred 	%p93, %p92;
	@%p93 bra 	$L__BB0_53;
	ld.const.f32 	%f101, [d_K+96];
	ld.shared.f32 	%f102, [%r9+520];
	fma.rn.f32 	%f104, %f101, %f102, %f104;
$L__BB0_53:
	bar.sync 	0;
	setp.ge.s32 	%p94, %r4, %r11;
	setp.ge.s32 	%p95, %r6, %r10;
	or.pred  	%p96, %p95, %p94;
	@%p96 bra 	$L__BB0_55;
	mad.lo.s32 	%r42, %r11, %r6, %r4;
	cvta.to.global.u64 	%rd6, %rd2;
	mul.wide.s32 	%rd7, %r42, 4;
	add.s64 	%rd8, %rd6, %rd7;
	st.global.f32 	[%rd8], %f104;
$L__BB0_55:
	ret;

}


// ===== COMPILED SASS (sm_100) =====

	.target	sm_100

	.elftype	@"ET_EXEC"


//--------------------- .note.nv.tkinfo           --------------------------
	.section	.note.nv.tkinfo,"",@"SHT_NOTE"
	.sectionflags	@"SHF_NOTE_NV_TKINFO"
	.tkinfo
        /*0018*/ 	.word	0x00000002
        /*0030*/ 	.string	""
        /*0030*/ 	.string	"ptxas"
        /*0030*/ 	.string	"Cuda compilation tools, release 13.0, V13.0.88"
        /*0030*/ 	.string	"Build cuda_13.0.r13.0/compiler.36424714_0"
        /*0030*/ 	.string	"-arch sm_100 -m 64 "



//--------------------- .note.nv.cuinfo           --------------------------
	.section	.note.nv.cuinfo,"",@"SHT_NOTE"
	.sectionflags	@"SHF_NOTE_NV_CUINFO"
        /*0018*/ 	.short	0x0002
        /*001a*/ 	.short	0x0064
        /*001c*/ 	.short	0x0082
	.zero		2


//--------------------- .nv.info                  --------------------------
	.section	.nv.info,"",@"SHT_CUDA_INFO"
	.align	4


	//----- nvinfo : EIATTR_REGCOUNT
	.align		4
        /*0000*/ 	.byte	0x04, 0x2f
        /*0002*/ 	.short	(.L_2 - .L_1)
	.align		4
.L_1:
        /*0004*/ 	.word	index@(_Z17convolutionKernelPfS_ii)
        /*0008*/ 	.word	0x00000017


	//----- nvinfo : EIATTR_FRAME_SIZE
	.align		4
.L_2:
        /*000c*/ 	.byte	0x04, 0x11
        /*000e*/ 	.short	(.L_4 - .L_3)
	.align		4
.L_3:
        /*0010*/ 	.word	index@(_Z17convolutionKernelPfS_ii)
        /*0014*/ 	.word	0x00000000


	//----- nvinfo : EIATTR_MIN_STACK_SIZE
	.align		4
.L_4:
        /*0018*/ 	.byte	0x04, 0x12
        /*001a*/ 	.short	(.L_6 - .L_5)
	.align		4
.L_5:
        /*001c*/ 	.word	index@(_Z17convolutionKernelPfS_ii)
        /*0020*/ 	.word	0x00000000
.L_6:


//--------------------- .nv.compat                --------------------------
	.section	.nv.compat,"",@"SHT_CUDA_COMPAT_INFO"
	.align	4
        /*0000*/ 	.byte	0x02, 0x09, 0x00, 0x00, 0x02, 0x02, 0x01, 0x00, 0x02, 0x05, 0x05, 0x00, 0x03, 0x07, 0x01, 0x01
        /*0010*/ 	.byte	0x02, 0x03, 0x00, 0x00, 0x02, 0x06, 0x01, 0x00, 0x04, 0x0b, 0x08, 0x00, 0x09, 0x00, 0x00, 0x00
        /*0020*/ 	.byte	0x00, 0x00, 0x00, 0x00


//--------------------- .nv.info._Z17convolutionKernelPfS_ii --------------------------
	.section	.nv.info._Z17convolutionKernelPfS_ii,"",@"SHT_CUDA_INFO"
	.sectionflags	@""
	.align	4


	//----- nvinfo : EIATTR_CUDA_API_VERSION
	.align		4
        /*0000*/ 	.byte	0x04, 0x37
        /*0002*/ 	.short	(.L_8 - .L_7)
.L_7:
        /*0004*/ 	.word	0x00000082


	//----- nvinfo : EIATTR_KPARAM_INFO
	.align		4
.L_8:
        /*0008*/ 	.byte	0x04, 0x17
        /*000a*/ 	.short	(.L_10 - .L_9)
.L_9:
        /*000c*/ 	.word	0x00000000
        /*0010*/ 	.short	0x0003
        /*0012*/ 	.short	0x0014
        /*0014*/ 	.byte	0x00, 0xf0, 0x11, 0x00


	//----- nvinfo : EIATTR_KPARAM_INFO
	.align		4
.L_10:
        /*0018*/ 	.byte	0x04, 0x17
        /*001a*/ 	.short	(.L_12 - .L_11)
.L_11:
        /*001c*/ 	.word	0x00000000
        /*0020*/ 	.short	0x0002
        /*0022*/ 	.short	0x0010
        /*0024*/ 	.byte	0x00, 0xf0, 0x11, 0x00


	//----- nvinfo : EIATTR_KPARAM_INFO
	.align		4
.L_12:
        /*0028*/ 	.byte	0x04, 0x17
        /*002a*/ 	.short	(.L_14 - .L_13)
.L_13:
        /*002c*/ 	.word	0x00000000
        /*0030*/ 	.short	0x0001
        /*0032*/ 	.short	0x0008
        /*0034*/ 	.byte	0x00, 0xf5, 0x21, 0x00


	//----- nvinfo : EIATTR_KPARAM_INFO
	.align		4
.L_14:
        /*0038*/ 	.byte	0x04, 0x17
        /*003a*/ 	.short	(.L_16 - .L_15)
.L_15:
        /*003c*/ 	.word	0x00000000
        /*0040*/ 	.short	0x0000
        /*0042*/ 	.short	0x0000
        /*0044*/ 	.byte	0x00, 0xf5, 0x21, 0x00


	//----- nvinfo : EIATTR_SPARSE_MMA_MASK
	.align		4
.L_16:
        /*0048*/ 	.byte	0x03, 0x50
        /*004a*/ 	.short	0x0000


	//----- nvinfo : EIATTR_MAXREG_COUNT
	.align		4
        /*004c*/ 	.byte	0x03, 0x1b
        /*004e*/ 	.short	0x00ff


	//----- nvinfo : EIATTR_NUM_BARRIERS
	.align		4
        /*0050*/ 	.byte	0x02, 0x4c
        /*0052*/ 	.byte	0x01
	.zero		1


	//----- nvinfo : EIATTR_MERCURY_ISA_VERSION
	.align		4
        /*0054*/ 	.byte	0x03, 0x5f
        /*0056*/ 	.short	0x0101


	//----- nvinfo : EIATTR_VRC_CTA_INIT_COUNT
	.align		4
        /*0058*/ 	.byte	0x02, 0x4a
	.zero		1
	.zero		1


	//----- nvinfo : EIATTR_EXIT_INSTR_OFFSETS
	.align		4
        /*005c*/ 	.byte	0x04, 0x1c
        /*005e*/ 	.short	(.L_18 - .L_17)


	//   ....[0]....
.L_17:
        /*0060*/ 	.word	0x000009c0


	//   ....[1]....
        /*0064*/ 	.word	0x00000a80


	//----- nvinfo : EIATTR_CBANK_PARAM_SIZE
	.align		4
.L_18:
        /*0068*/ 	.byte	0x03, 0x19
        /*006a*/ 	.short	0x0018


	//----- nvinfo : EIATTR_PARAM_CBANK
	.align		4
        /*006c*/ 	.byte	0x04, 0x0a
        /*006e*/ 	.short	(.L_20 - .L_19)
	.align		4
.L_19:
        /*0070*/ 	.word	index@(.nv.constant0._Z17convolutionKernelPfS_ii)
        /*0074*/ 	.short	0x0380
        /*0076*/ 	.short	0x0018


	//----- nvinfo : EIATTR_SW_WAR
	.align		4
.L_20:
        /*0078*/ 	.byte	0x04, 0x36
        /*007a*/ 	.short	(.L_22 - .L_21)
.L_21:
        /*007c*/ 	.word	0x00000008
.L_22:


//--------------------- .nv.callgraph             --------------------------
	.section	.nv.callgraph,"",@"SHT_CUDA_CALLGRAPH"
	.align	4
	.sectionentsize	8
	.align		4
        /*0000*/ 	.word	0x00000000
	.align		4
        /*0004*/ 	.word	0xffffffff
	.align		4
        /*0008*/ 	.word	0x00000000
	.align		4
        /*000c*/ 	.word	0xfffffffe
	.align		4
        /*0010*/ 	.word	0x00000000
	.align		4
        /*0014*/ 	.word	0xfffffffd
	.align		4
        /*0018*/ 	.word	0x00000000
	.align		4
        /*001c*/ 	.word	0xfffffffc


//--------------------- .nv.constant3             --------------------------
	.section	.nv.constant3,"a",@progbits
	.align	4
.nv.constant3:
	.type		d_K,@object
	.size		d_K,(.L_0 - d_K)
d_K:
        /*0000*/ 	.byte	0xcd, 0xcc, 0xcc, 0x3d, 0xcd, 0xcc, 0x4c, 0x3e, 0x9a, 0x99, 0x99, 0x3e, 0xcd, 0xcc, 0x4c, 0x3e
        /*0010*/ 	.byte	0xcd, 0xcc, 0xcc, 0x3d, 0xcd, 0xcc, 0x4c, 0x3e, 0x9a, 0x99, 0x99, 0x3e, 0xcd, 0xcc, 0xcc, 0x3e
        /*0020*/ 	.byte	0x9a, 0x99, 0x99, 0x3e, 0xcd, 0xcc, 0x4c, 0x3e, 0x9a, 0x99, 0x99, 0x3e, 0xcd, 0xcc, 0xcc, 0x3e
        /*0030*/ 	.byte	0x00, 0x00, 0x00, 0x3f, 0xcd, 0xcc, 0xcc, 0x3e, 0x9a, 0x99, 0x99, 0x3e, 0xcd, 0xcc, 0x4c, 0x3e
        /*0040*/ 	.byte	0x9a, 0x99, 0x99, 0x3e, 0xcd, 0xcc, 0xcc, 0x3e, 0x9a, 0x99, 0x99, 0x3e, 0xcd, 0xcc, 0x4c, 0x3e
        /*0050*/ 	.byte	0xcd, 0xcc, 0xcc, 0x3d, 0xcd, 0xcc, 0x4c, 0x3e, 0x9a, 0x99, 0x99, 0x3e, 0xcd, 0xcc, 0x4c, 0x3e
        /*0060*/ 	.byte	0xcd, 0xcc, 0xcc, 0x3d
.L_0:


//--------------------- .text._Z17convolutionKernelPfS_ii --------------------------
	.section	.text._Z17convolutionKernelPfS_ii,"ax",@progbits
	.align	128
        .global         _Z17convolutionKernelPfS_ii
        .type           _Z17convolutionKernelPfS_ii,@function
        .size           _Z17convolutionKernelPfS_ii,(.L_x_1 - _Z17convolutionKernelPfS_ii)
        .other          _Z17convolutionKernelPfS_ii,@"STO_CUDA_ENTRY STV_DEFAULT"
_Z17convolutionKernelPfS_ii:
.text._Z17convolutionKernelPfS_ii:
[----:B------:R-:W-:Y:S01]  /*0000*/  LDC R1, c[0x0][0x37c] ;  /* 0x0000df00ff017b82 */ /* 0x000fe20000000800 */
[----:B------:R-:W0:Y:S07]  /*0010*/  S2R R7, SR_CTAID.Y ;  /* 0x0000000000077919 */ /* 0x000e2e0000002600 */
[----:B------:R-:W1:Y:S01]  /*0020*/  LDC.64 R2, c[0x0][0x390] ;  /* 0x0000e400ff027b82 */ /* 0x000e620000000a00 */
[----:B------:R-:W2:Y:S01]  /*0030*/  LDCU.64 UR6, c[0x0][0x358] ;  /* 0x00006b00ff0677ac */ /* 0x000ea20008000a00 */
[----:B------:R-:W3:Y:S01]  /*0040*/  S2R R11, SR_CTAID.X ;  /* 0x00000000000b7919 */ /* 0x000ee20000002500 */
[----:B------:R-:W4:Y:S01]  /*0050*/  S2R R8, SR_TID.Y ;  /* 0x0000000000087919 */ /* 0x000f220000002200 */
[----:B------:R-:W5:Y:S01]  /*0060*/  S2R R17, SR_TID.X ;  /* 0x0000000000117919 */ /* 0x000f620000002100 */
[----:B0-----:R-:W-:-:S02]  /*0070*/  IMAD R7, R7, 0x1c, RZ ;  /* 0x0000001c07077824 */ /* 0x001fc400078e02ff */
[----:B---3--:R-:W-:-:S03]  /*0080*/  IMAD R11, R11, 0x1c, RZ ;  /* 0x0000001c0b0b7824 */ /* 0x008fc600078e02ff */
[C---:B-1----:R-:W-:Y:S01]  /*0090*/  VIADDMNMX.U32 R5, R7.reuse, 0x1c, R2, PT ;  /* 0x0000001c07057846 */ /* 0x042fe20003800002 */
[----:B----4-:R-:W-:Y:S01]  /*00a0*/  IMAD.IADD R4, R7, 0x1, R8 ;  /* 0x0000000107047824 */ /* 0x010fe200078e0208 */
[C---:B------:R-:W-:Y:S01]  /*00b0*/  VIADDMNMX.U32 R13, R11.reuse, 0x1c, R3, PT ;  /* 0x0000001c0b0d7846 */ /* 0x040fe20003800003 */
[----:B-----5:R-:W-:-:S03]  /*00c0*/  IMAD.IADD R6, R11, 0x1, R17 ;  /* 0x000000010b067824 */ /* 0x020fc600078e0211 */
[----:B------:R-:W-:-:S04]  /*00d0*/  ISETP.GE.U32.AND P0, PT, R4, R5, PT ;  /* 0x000000050400720c */ /* 0x000fc80003f06070 */
[----:B------:R-:W-:-:S04]  /*00e0*/  ISETP.LT.OR P0, PT, R6, R11, P0 ;  /* 0x0000000b0600720c */ /* 0x000fc80000701670 */
[----:B------:R-:W-:-:S13]  /*00f0*/  ISETP.GE.OR P6, PT, R6, R13, P0 ;  /* 0x0000000d0600720c */ /* 0x000fda00007c6670 */
[----:B------:R-:W0:Y:S01]  /*0100*/  @!P6 LDC.64 R14, c[0x0][0x380] ;  /* 0x0000e000ff0eeb82 */ /* 0x000e220000000a00 */
[----:B------:R-:W-:-:S04]  /*0110*/  @!P6 IMAD R9, R4, R3, R6 ;  /* 0x000000030409e224 */ /* 0x000fc800078e0206 */
[----:B0-----:R-:W-:-:S06]  /*0120*/  @!P6 IMAD.WIDE R14, R9, 0x4, R14 ;  /* 0x00000004090ee825 */ /* 0x001fcc00078e020e */
[----:B--2---:R0:W2:Y:S01]  /*0130*/  @!P6 LDG.E R14, desc[UR6][R14.64] ;  /* 0x000000060e0ee981 */ /* 0x0040a2000c1e1900 */
[----:B------:R-:W1:Y:S01]  /*0140*/  S2UR UR5, SR_CgaCtaId ;  /* 0x00000000000579c3 */ /* 0x000e620000008800 */
[----:B------:R-:W-:Y:S01]  /*0150*/  UMOV UR4, 0x400 ;  /* 0x0000040000047882 */ /* 0x000fe20000000000 */
[C---:B------:R-:W-:Y:S01]  /*0160*/  VIADD R10, R6.reuse, 0xfffffffe ;  /* 0xfffffffe060a7836 */ /* 0x040fe20000000000 */
[-C--:B------:R-:W-:Y:S01]  /*0170*/  ISETP.GE.AND P2, PT, R6, R13.reuse, PT ;  /* 0x0000000d0600720c */ /* 0x080fe20003f46270 */
[----:B------:R-:W-:Y:S02]  /*0180*/  VIADD R12, R4, 0xfffffffe ;  /* 0xfffffffe040c7836 */ /* 0x000fe40000000000 */
[----:B------:R-:W-:Y:S01]  /*0190*/  VIADD R16, R6, 0xffffffff ;  /* 0xffffffff06107836 */ /* 0x000fe20000000000 */
[----:B------:R-:W-:Y:S02]  /*01a0*/  ISETP.GE.AND P0, PT, R10, R13, PT ;  /* 0x0000000d0a00720c */ /* 0x000fe40003f06270 */
[----:B------:R-:W-:-:S02]  /*01b0*/  ISETP.GE.AND P5, PT, R12, R5, PT ;  /* 0x000000050c00720c */ /* 0x000fc40003fa6270 */
[----:B------:R-:W-:Y:S02]  /*01c0*/  ISETP.GE.AND P0, PT, R10, R11, !P0 ;  /* 0x0000000b0a00720c */ /* 0x000fe40004706270 */
[----:B------:R-:W-:Y:S02]  /*01d0*/  ISETP.GE.AND P1, PT, R16, R13, PT ;  /* 0x0000000d1000720c */ /* 0x000fe40003f26270 */
[----:B------:R-:W-:Y:S02]  /*01e0*/  ISETP.GE.AND P5, PT, R12, R7, !P5 ;  /* 0x000000070c00720c */ /* 0x000fe40006fa6270 */
[-C--:B------:R-:W-:Y:S02]  /*01f0*/  ISETP.GE.AND P1, PT, R16, R11.reuse, !P1 ;  /* 0x0000000b1000720c */ /* 0x080fe40004f26270 */
[----:B------:R-:W-:Y:S02]  /*0200*/  PLOP3.LUT P3, PT, P5, P0, PT, 0x80, 0x8 ;  /* 0x000000000008781c */ /* 0x000fe40002f61070 */
[----:B------:R-:W-:-:S02]  /*0210*/  ISETP.GE.AND P2, PT, R6, R11, !P2 ;  /* 0x0000000b0600720c */ /* 0x000fc40005746270 */
[----:B------:R-:W-:Y:S01]  /*0220*/  PLOP3.LUT P4, PT, P5, P1, PT, 0x80, 0x8 ;  /* 0x000000000008781c */ /* 0x000fe20002f83070 */
[----:B-1----:R-:W-:-:S06]  /*0230*/  ULEA UR4, UR5, UR4, 0x18 ;  /* 0x0000000405047291 */ /* 0x002fcc000f8ec0ff */
[----:B------:R-:W-:-:S04]  /*0240*/  @!P6 IMAD.U32 R9, RZ, RZ, UR4 ;  /* 0x00000004ff09ee24 */ /* 0x000fc8000f8e00ff */
[C---:B------:R-:W-:Y:S02]  /*0250*/  @!P6 IMAD R0, R8.reuse, 0x80, R9 ;  /* 0x000000800800e824 */ /* 0x040fe400078e0209 */
[----:B------:R-:W-:Y:S01]  /*0260*/  @P6 IMAD.U32 R9, RZ, RZ, UR4 ;  /* 0x00000004ff096e24 */ /* 0x000fe2000f8e00ff */
[----:B------:R-:W1:Y:S01]  /*0270*/  @P4 LDC R18, c[0x3][0x4] ;  /* 0x00c00100ff124b82 */ /* 0x000e620000000800 */
[C---:B0-----:R-:W-:Y:S02]  /*0280*/  @!P6 IMAD R15, R17.reuse, 0x4, R0 ;  /* 0x00000004110fe824 */ /* 0x041fe400078e0200 */
[--C-:B------:R-:W-:Y:S02]  /*0290*/  @P6 IMAD R10, R8, 0x80, R9.reuse ;  /* 0x00000080080a6824 */ /* 0x100fe400078e0209 */
[----:B------:R-:W-:Y:S02]  /*02a0*/  IMAD R9, R4, 0x80, R9 ;  /* 0x0000008004097824 */ /* 0x000fe400078e0209 */
[----:B------:R-:W-:-:S02]  /*02b0*/  @P6 IMAD R20, R17, 0x4, R10 ;  /* 0x0000000411146824 */ /* 0x000fc400078e020a */
[C---:B------:R-:W-:Y:S01]  /*02c0*/  IMAD R10, R6.reuse, 0x4, R9 ;  /* 0x00000004060a7824 */ /* 0x040fe200078e0209 */
[----:B------:R-:W0:Y:S01]  /*02d0*/  @P3 LDC R17, c[0x3][RZ] ;  /* 0x00c00000ff113b82 */ /* 0x000e220000000800 */
[----:B------:R-:W-:Y:S01]  /*02e0*/  IMAD.MOV.U32 R9, RZ, RZ, RZ ;  /* 0x000000ffff097224 */ /* 0x000fe200078e00ff */
[----:B--2---:R2:W-:Y:S04]  /*02f0*/  @!P6 STS [R15], R14 ;  /* 0x0000000e0f00e388 */ /* 0x0045e80000000800 */
[----:B------:R-:W-:Y:S02]  /*0300*/  @P6 STS [R20], RZ ;  /* 0x000000ff14006388 */ /* 0x000fe40000000800 */
[----:B------:R-:W-:Y:S01]  /*0310*/  BAR.SYNC.DEFER_BLOCKING 0x0 ;  /* 0x0000000000007b1d */ /* 0x000fe20000010000 */
[----:B------:R-:W-:Y:S01]  /*0320*/  PLOP3.LUT P6, PT, P5, P2, PT, 0x80, 0x8 ;  /* 0x000000000008781c */ /* 0x000fe20002fc5070 */
[----:B--2---:R-:W-:-:S12]  /*0330*/  VIADD R14, R6, 0x1 ;  /* 0x00000001060e7836 */ /* 0x004fd80000000000 */
[----:B------:R-:W2:Y:S01]  /*0340*/  @P6 LDC R19, c[0x3][0x8] ;  /* 0x00c00200ff136b82 */ /* 0x000ea20000000800 */
[----:B------:R-:W0:Y:S04]  /*0350*/  @P3 LDS R0, [R10+-0x108] ;  /* 0xfffef8000a003984 */ /* 0x000e280000000800 */
[----:B------:R-:W1:Y:S04]  /*0360*/  @P4 LDS R12, [R10+-0x104] ;  /* 0xfffefc000a0c4984 */ /* 0x000e680000000800 */
[----:B------:R-:W2:Y:S01]  /*0370*/  @P6 LDS R16, [R10+-0x100] ;  /* 0xffff00000a106984 */ /* 0x000ea20000000800 */
[----:B0-----:R-:W-:Y:S01]  /*0380*/  @P3 FFMA R9, R0, R17, RZ ;  /* 0x0000001100093223 */ /* 0x001fe200000000ff */
[----:B------:R-:W-:Y:S01]  /*0390*/  ISETP.GE.AND P3, PT, R14, R13, PT ;  /* 0x0000000d0e00720c */ /* 0x000fe20003f66270 */
[----:B------:R-:W-:-:S02]  /*03a0*/  VIADD R0, R6, 0x2 ;  /* 0x0000000206007836 */ /* 0x000fc40000000000 */
[----:B-1----:R-:W-:Y:S01]  /*03b0*/  @P4 FFMA R9, R12, R18, R9 ;  /* 0x000000120c094223 */ /* 0x002fe20000000009 */
[----:B------:R-:W-:Y:S02]  /*03c0*/  ISETP.GE.AND P3, PT, R14, R11, !P3 ;  /* 0x0000000b0e00720c */ /* 0x000fe40005f66270 */
[----:B------:R-:W-:Y:S01]  /*03d0*/  ISETP.GE.AND P4, PT, R0, R13, PT ;  /* 0x0000000d0000720c */ /* 0x000fe20003f86270 */
[----:B--2---:R-:W-:Y:S01]  /*03e0*/  @P6 FFMA R9, R16, R19, R9 ;  /* 0x0000001310096223 */ /* 0x004fe20000000009 */
[----:B------:R-:W-:Y:S02]  /*03f0*/  PLOP3.LUT P6, PT, P5, P3, PT, 0x80, 0x8 ;  /* 0x000000000008781c */ /* 0x000fe40002fc7070 */
[----:B------:R-:W-:-:S04]  /*0400*/  ISETP.GE.AND P4, PT, R0, R11, !P4 ;  /* 0x0000000b0000720c */ /* 0x000fc80006786270 */
[----:B------:R-:W-:-:S07]  /*0410*/  PLOP3.LUT P5, PT, P5, P4, PT, 0x80, 0x8 ;  /* 0x000000000008781c */ /* 0x000fce0002fa9070 */
[----:B------:R-:W0:Y:S01]  /*0420*/  @P6 LDS R0, [R10+-0xfc] ;  /* 0xffff04000a006984 */ /* 0x000e220000000800 */
[----:B------:R-:W0:Y:S05]  /*0430*/  @P6 LDC R11, c[0x3][0xc] ;  /* 0x00c00300ff0b6b82 */ /* 0x000e2a0000000800 */
[----:B------:R-:W1:Y:S03]  /*0440*/  @P5 LDS R12, [R10+-0xf8] ;  /* 0xffff08000a0c5984 */ /* 0x000e660000000800 */
[----:B------:R-:W1:Y:S01]  /*0450*/  @P5 LDC R13, c[0x3][0x10] ;  /* 0x00c00400ff0d5b82 */ /* 0x000e620000000800 */
[----:B0-----:R-:W-:Y:S01]  /*0460*/  @P6 FFMA R9, R0, R11, R9 ;  /* 0x0000000b00096223 */ /* 0x001fe20000000009 */
[----:B------:R-:W-:-:S04]  /*0470*/  ISETP.GT.U32.AND P6, PT, R4, R5, PT ;  /* 0x000000050400720c */ /* 0x000fc80003fc4070 */
[----:B------:R-:W-:Y:S01]  /*0480*/  ISETP.NE.AND P6, PT, R8, RZ, !P6 ;  /* 0x000000ff0800720c */ /* 0x000fe200077c5270 */
[----:B-1----:R-:W-:-:S03]  /*0490*/  @P5 FFMA R9, R12, R13, R9 ;  /* 0x0000000d0c095223 */ /* 0x002fc60000000009 */
[----:B------:R-:W-:-:S13]  /*04a0*/  PLOP3.LUT P5, PT, P6, P0, PT, 0x80, 0x8 ;  /* 0x000000000008781c */ /* 0x000fda00037a1070 */
[----:B------:R-:W0:Y:S01]  /*04b0*/  @P5 LDS R0, [R10+-0x88] ;  /* 0xffff78000a005984 */ /* 0x000e220000000800 */
[----:B------:R-:W0:Y:S02]  /*04c0*/  @P5 LDC R8, c[0x3][0x14] ;  /* 0x00c00500ff085b82 */ /* 0x000e240000000800 */
[----:B0-----:R-:W-:Y:S01]  /*04d0*/  @P5 FFMA R9, R0, R8, R9 ;  /* 0x0000000800095223 */ /* 0x001fe20000000009 */
        /* <DEDUP_REMOVED lines=8> */
[----:B------:R-:W-:Y:S02]  /*0560*/  PLOP3.LUT P5, PT, P6, P3, PT, 0x80, 0x8 ;  /* 0x000000000008781c */ /* 0x000fe400037a7070 */
[----:B------:R-:W-:-:S11]  /*0570*/  PLOP3.LUT P6, PT, P6, P4, PT, 0x80, 0x8 ;  /* 0x000000000008781c */ /* 0x000fd600037c9070 */
[----:B------:R-:W0:Y:S01]  /*0580*/  @P5 LDS R0, [R10+-0x7c] ;  /* 0xffff84000a005984 */ /* 0x000e220000000800 */
[----:B------:R-:W0:Y:S08]  /*0590*/  @P5 LDC R8, c[0x3][0x20] ;  /* 0x00c00800ff085b82 */ /* 0x000e300000000800 */
[----:B------:R-:W1:Y:S01]  /*05a0*/  @P6 LDC R11, c[0x3][0x24] ;  /* 0x00c00900ff0b6b82 */ /* 0x000e620000000800 */
[----:B0-----:R-:W-:Y:S01]  /*05b0*/  @P5 FFMA R9, R0, R8, R9 ;  /* 0x0000000800095223 */ /* 0x001fe20000000009 */
[----:B------:R-:W-:Y:S01]  /*05c0*/  ISETP.GE.U32.OR P5, PT, R4, R5, !P0 ;  /* 0x000000050400720c */ /* 0x000fe200047a6470 */
[----:B------:R-:W1:-:S12]  /*05d0*/  @P6 LDS R0, [R10+-0x78] ;  /* 0xffff88000a006984 */ /* 0x000e580000000800 */
[----:B------:R-:W0:Y:S01]  /*05e0*/  @!P5 LDS R8, [R10+-0x8] ;  /* 0xfffff8000a08d984 */ /* 0x000e220000000800 */
[----:B------:R-:W0:Y:S01]  /*05f0*/  @!P5 LDC R12, c[0x3][0x28] ;  /* 0x00c00a00ff0cdb82 */ /* 0x000e220000000800 */
[----:B-1----:R-:W-:Y:S01]  /*0600*/  @P6 FFMA R9, R0, R11, R9 ;  /* 0x0000000b00096223 */ /* 0x002fe20000000009 */
[----:B------:R-:W-:-:S03]  /*0610*/  ISETP.GE.U32.OR P6, PT, R4, R5, !P1 ;  /* 0x000000050400720c */ /* 0x000fc60004fc6470 */
[----:B0-----:R-:W-:Y:S01]  /*0620*/  @!P5 FFMA R9, R8, R12, R9 ;  /* 0x0000000c0809d223 */ /* 0x001fe20000000009 */
[----:B------:R-:W-:-:S09]  /*0630*/  ISETP.GE.U32.OR P5, PT, R4, R5, !P2 ;  /* 0x000000050400720c */ /* 0x000fd200057a6470 */
[----:B------:R-:W0:Y:S01]  /*0640*/  @!P6 LDS R0, [R10+-0x4] ;  /* 0xfffffc000a00e984 */ /* 0x000e220000000800 */
[----:B------:R-:W0:Y:S03]  /*0650*/  @!P6 LDC R11, c[0x3][0x2c] ;  /* 0x00c00b00ff0beb82 */ /* 0x000e260000000800 */
[----:B------:R-:W1:Y:S05]  /*0660*/  @!P5 LDS R8, [R10] ;  /* 0x000000000a08d984 */ /* 0x000e6a0000000800 */
[----:B------:R-:W1:Y:S01]  /*0670*/  @!P5 LDC R12, c[0x3][0x30] ;  /* 0x00c00c00ff0cdb82 */ /* 0x000e620000000800 */
[----:B0-----:R-:W-:Y:S01]  /*0680*/  @!P6 FFMA R9, R0, R11, R9 ;  /* 0x0000000b0009e223 */ /* 0x001fe20000000009 */
[----:B------:R-:W-:-:S03]  /*0690*/  ISETP.GE.U32.OR P6, PT, R4, R5, !P3 ;  /* 0x000000050400720c */ /* 0x000fc60005fc6470 */
[----:B-1----:R-:W-:Y:S01]  /*06a0*/  @!P5 FFMA R9, R8, R12, R9 ;  /* 0x0000000c0809d223 */ /* 0x002fe20000000009 */
[----:B------:R-:W-:-:S09]  /*06b0*/  ISETP.GE.U32.OR P5, PT, R4, R5, !P4 ;  /* 0x000000050400720c */ /* 0x000fd200067a6470 */
[----:B------:R-:W0:Y:S01]  /*06c0*/  @!P6 LDS R0, [R10+0x4] ;  /* 0x000004000a00e984 */ /* 0x000e220000000800 */
[----:B------:R-:W0:Y:S01]  /*06d0*/  @!P6 LDC R11, c[0x3][0x34] ;  /* 0x00c00d00ff0beb82 */ /* 0x000e220000000800 */
[----:B------:R-:W-:Y:S02]  /*06e0*/  VIADD R12, R4, 0x1 ;  /* 0x00000001040c7836 */ /* 0x000fe40000000000 */
[----:B------:R-:W1:Y:S05]  /*06f0*/  @!P5 LDS R8, [R10+0x8] ;  /* 0x000008000a08d984 */ /* 0x000e6a0000000800 */
[----:B------:R-:W1:Y:S01]  /*0700*/  @!P5 LDC R13, c[0x3][0x38] ;  /* 0x00c00e00ff0ddb82 */ /* 0x000e620000000800 */
[----:B0-----:R-:W-:Y:S01]  /*0710*/  @!P6 FFMA R9, R0, R11, R9 ;  /* 0x0000000b0009e223 */ /* 0x001fe20000000009 */
[----:B------:R-:W-:-:S04]  /*0720*/  ISETP.GE.U32.AND P6, PT, R12, R5, PT ;  /* 0x000000050c00720c */ /* 0x000fc80003fc6070 */
[----:B------:R-:W-:Y:S01]  /*0730*/  ISETP.GE.U32.AND P6, PT, R12, R7, !P6 ;  /* 0x000000070c00720c */ /* 0x000fe200077c6070 */
[----:B-1----:R-:W-:-:S03]  /*0740*/  @!P5 FFMA R9, R8, R13, R9 ;  /* 0x0000000d0809d223 */ /* 0x002fc60000000009 */
[----:B------:R-:W-:-:S13]  /*0750*/  PLOP3.LUT P5, PT, P6, P0, PT, 0x80, 0x8 ;  /* 0x000000000008781c */ /* 0x000fda00037a1070 */
[----:B------:R-:W0:Y:S01]  /*0760*/  @P5 LDS R0, [R10+0x78] ;  /* 0x000078000a005984 */ /* 0x000e220000000800 */
[----:B------:R-:W0:Y:S02]  /*0770*/  @P5 LDC R8, c[0x3][0x3c] ;  /* 0x00c00f00ff085b82 */ /* 0x000e240000000800 */
[----:B0-----:R-:W-:Y:S01]  /*0780*/  @P5 FFMA R9, R0, R8, R9 ;  /* 0x0000000800095223 */ /* 0x001fe20000000009 */
        /* <DEDUP_REMOVED lines=8> */
[----:B------:R-:W-:Y:S01]  /*0810*/  PLOP3.LUT P5, PT, P6, P3, PT, 0x80, 0x8 ;  /* 0x000000000008781c */ /* 0x000fe200037a7070 */
[----:B------:R-:W-:Y:S01]  /*0820*/  VIADD R8, R4, 0x2 ;  /* 0x0000000204087836 */ /* 0x000fe20000000000 */
[----:B------:R-:W-:-:S11]  /*0830*/  PLOP3.LUT P6, PT, P6, P4, PT, 0x80, 0x8 ;  /* 0x000000000008781c */ /* 0x000fd600037c9070 */
[----:B------:R-:W0:Y:S01]  /*0840*/  @P5 LDS R0, [R10+0x84] ;  /* 0x000084000a005984 */ /* 0x000e220000000800 */
[----:B------:R-:W0:Y:S02]  /*0850*/  @P5 LDC R11, c[0x3][0x48] ;  /* 0x00c01200ff0b5b82 */ /* 0x000e240000000800 */
[----:B0-----:R-:W-:Y:S01]  /*0860*/  @P5 FFMA R9, R0, R11, R9 ;  /* 0x0000000b00095223 */ /* 0x001fe20000000009 */
[C---:B------:R-:W-:Y:S01]  /*0870*/  ISETP.GE.U32.AND P5, PT, R8.reuse, R5, PT ;  /* 0x000000050800720c */ /* 0x040fe20003fa6070 */
[----:B------:R0:W1:Y:S04]  /*0880*/  @P6 LDS R0, [R10+0x88] ;  /* 0x000088000a006984 */ /* 0x0000680000000800 */
[----:B------:R-:W2:Y:S01]  /*0890*/  @P6 LDC R5, c[0x3][0x4c] ;  /* 0x00c01300ff056b82 */ /* 0x000ea20000000800 */
[----:B------:R-:W-:-:S04]  /*08a0*/  ISETP.GE.U32.AND P5, PT, R8, R7, !P5 ;  /* 0x000000070800720c */ /* 0x000fc80006fa6070 */
[----:B------:R-:W-:Y:S02]  /*08b0*/  PLOP3.LUT P0, PT, P5, P0, PT, 0x80, 0x8 ;  /* 0x000000000008781c */ /* 0x000fe40002f01070 */
[----:B------:R-:W-:Y:S02]  /*08c0*/  PLOP3.LUT P1, PT, P5, P1, PT, 0x80, 0x8 ;  /* 0x000000000008781c */ /* 0x000fe40002f23070 */
[----:B------:R-:W-:Y:S02]  /*08d0*/  PLOP3.LUT P2, PT, P5, P2, PT, 0x80, 0x8 ;  /* 0x000000000008781c */ /* 0x000fe40002f45070 */
[----:B------:R-:W-:Y:S02]  /*08e0*/  PLOP3.LUT P3, PT, P5, P3, PT, 0x80, 0x8 ;  /* 0x000000000008781c */ /* 0x000fe40002f67070 */
[----:B------:R-:W-:Y:S02]  /*08f0*/  PLOP3.LUT P4, PT, P5, P4, PT, 0x80, 0x8 ;  /* 0x000000000008781c */ /* 0x000fe40002f89070 */
[----:B------:R-:W-:-:S03]  /*0900*/  ISETP.GE.AND P5, PT, R6, R3, PT ;  /* 0x000000030600720c */ /* 0x000fc60003fa6270 */
[----:B------:R0:W3:Y:S01]  /*0910*/  @P0 LDS R8, [R10+0xf8] ;  /* 0x0000f8000a080984 */ /* 0x0000e20000000800 */
[----:B------:R-:W-:Y:S01]  /*0920*/  ISETP.GE.OR P5, PT, R4, R2, P5 ;  /* 0x000000020400720c */ /* 0x000fe20002fa6670 */
[----:B------:R-:W4:Y:S02]  /*0930*/  @P0 LDC R7, c[0x3][0x50] ;  /* 0x00c01400ff070b82 */ /* 0x000f240000000800 */
[----:B------:R0:W0:Y:S04]  /*0940*/  @P1 LDS R12, [R10+0xfc] ;  /* 0x0000fc000a0c1984 */ /* 0x0000280000000800 */
[----:B------:R0:W0:Y:S02]  /*0950*/  @P2 LDS R14, [R10+0x100] ;  /* 0x000100000a0e2984 */ /* 0x0000240000000800 */
[----:B------:R-:W0:Y:S02]  /*0960*/  @P1 LDC R13, c[0x3][0x54] ;  /* 0x00c01500ff0d1b82 */ /* 0x000e240000000800 */
[----:B------:R0:W0:Y:S04]  /*0970*/  @P3 LDS R16, [R10+0x104] ;  /* 0x000104000a103984 */ /* 0x0000280000000800 */
[----:B------:R0:W0:Y:S02]  /*0980*/  @P4 LDS R2, [R10+0x108] ;  /* 0x000108000a024984 */ /* 0x0000240000000800 */
[----:B------:R-:W0:Y:S08]  /*0990*/  @P2 LDC R15, c[0x3][0x58] ;  /* 0x00c01600ff0f2b82 */ /* 0x000e300000000800 */
[----:B------:R-:W0:Y:S08]  /*09a0*/  @P3 LDC R17, c[0x3][0x5c] ;  /* 0x00c01700ff113b82 */ /* 0x000e300000000800 */
[----:B------:R-:W-:Y:S06]  /*09b0*/  BAR.SYNC.DEFER_BLOCKING 0x0 ;  /* 0x0000000000007b1d */ /* 0x000fec0000010000 */
[----:B-12---:R-:W-:Y:S05]  /*09c0*/  @P5 EXIT ;  /* 0x000000000000594d */ /* 0x006fea0003800000 */
[----:B0-----:R-:W0:Y:S01]  /*09d0*/  LDC.64 R10, c[0x0][0x388] ;  /* 0x0000e200ff0a7b82 */ /* 0x001e220000000a00 */
[----:B------:R-:W-:Y:S01]  /*09e0*/  @P6 FFMA R9, R0, R5, R9 ;  /* 0x0000000500096223 */ /* 0x000fe20000000009 */
[----:B------:R-:W-:-:S03]  /*09f0*/  IMAD R3, R4, R3, R6 ;  /* 0x0000000304037224 */ /* 0x000fc600078e0206 */
[----:B---34-:R-:W-:-:S03]  /*0a00*/  @P0 FFMA R9, R8, R7, R9 ;  /* 0x0000000708090223 */ /* 0x018fc60000000009 */
[----:B------:R-:W1:Y:S01]  /*0a10*/  @P4 LDC R18, c[0x3][0x60] ;  /* 0x00c01800ff124b82 */ /* 0x000e620000000800 */
[----:B------:R-:W-:-:S04]  /*0a20*/  @P1 FFMA R9, R12, R13, R9 ;  /* 0x0000000d0c091223 */ /* 0x000fc80000000009 */
[----:B------:R-:W-:-:S04]  /*0a30*/  @P2 FFMA R9, R14, R15, R9 ;  /* 0x0000000f0e092223 */ /* 0x000fc80000000009 */
[----:B------:R-:W-:Y:S01]  /*0a40*/  @P3 FFMA R9, R16, R17, R9 ;  /* 0x0000001110093223 */ /* 0x000fe20000000009 */
[----:B0-----:R-:W-:-:S04]  /*0a50*/  IMAD.WIDE R10, R3, 0x4, R10 ;  /* 0x00000004030a7825 */ /* 0x001fc800078e020a */
[----:B-1----:R-:W-:-:S05]  /*0a60*/  @P4 FFMA R9, R2, R18, R9 ;  /* 0x0000001202094223 */ /* 0x002fca0000000009 */
[----:B------:R-:W-:Y:S01]  /*0a70*/  STG.E desc[UR6][R10.64], R9 ;  /* 0x000000090a007986 */ /* 0x000fe2000c101906 */
[----:B------:R-:W-:Y:S05]  /*0a80*/  EXIT ;  /* 0x000000000000794d */ /* 0x000fea0003800000 */
.L_x_0:
[----:B------:R-:W-:-:S00]  /*0a90*/  BRA `(.L_x_0) ;  /* 0xfffffffc00fc7947 */ /* 0x000fc0000383ffff */
[----:B------:R-:W-:-:S00]  /*0aa0*/  NOP ;  /* 0x0000000000007918 */ /* 0x000fc00000000000 */
        /* <DEDUP_REMOVED lines=13> */
.L_x_1:


//--------------------- .nv.shared._Z17convolutionKernelPfS_ii --------------------------
	.section	.nv.shared._Z17convolutionKernelPfS_ii,"aw",@nobits
	.sectionflags	@""
	.align	4
.nv.shared._Z17convolutionKernelPfS_ii:
	.zero		5120


//--------------------- .nv.shared.reserved.0     --------------------------
	.section	.nv.shared.reserved.0,"aw",@nobits
	.weak		__nv_reservedSMEM_offset_0_alias
	.size		__nv_reservedSMEM_offset_0_alias, 0, 64
	.other		__nv_reservedSMEM_offset_0_alias,@"STO_CUDA_RESERVED_SHARED STV_DEFAULT"
__nv_reservedSMEM_offset_0_alias:
	.zero		0
	.zero		64


//--------------------- .nv.constant0._Z17convolutionKernelPfS_ii --------------------------
	.section	.nv.constant0._Z17convolutionKernelPfS_ii,"a",@progbits
	.sectionflags	@""
	.align	4
.nv.constant0._Z17convolutionKernelPfS_ii:
	.zero		920


//--------------------- SYMBOLS --------------------------

	.type		.nv.reservedSmem.offset0,@object
	.size		.nv.reservedSmem.offset0,0x4
	.type		.nv.reservedSmem.cap,@object
	.size		.nv.reservedSmem.cap,0x4
